//
// Generated by NVIDIA NVVM Compiler
//
// Compiler Build ID: CL-36424714
// Cuda compilation tools, release 13.0, V13.0.88
// Based on NVVM 20.0.0
//

.version 9.0
.target sm_100
.address_size 64

	// .globl	_Z11dot_productPKfS0_Pfi

.visible .entry _Z11dot_productPKfS0_Pfi(
	.param .u64 .ptr .align 1 _Z11dot_productPKfS0_Pfi_param_0,
	.param .u64 .ptr .align 1 _Z11dot_productPKfS0_Pfi_param_1,
	.param .u64 .ptr .align 1 _Z11dot_productPKfS0_Pfi_param_2,
	.param .u32 _Z11dot_productPKfS0_Pfi_param_3
)
{
	.reg .pred 	%p<10>;
	.reg .b32 	%r<22>;
	.reg .b32 	%f<18>;
	.reg .b64 	%rd<10>;

	ld.param.u64 	%rd4, [_Z11dot_productPKfS0_Pfi_param_0];
	ld.param.u64 	%rd5, [_Z11dot_productPKfS0_Pfi_param_1];
	ld.param.u64 	%rd6, [_Z11dot_productPKfS0_Pfi_param_2];
	ld.param.u32 	%r7, [_Z11dot_productPKfS0_Pfi_param_3];
	mov.u32 	%r1, %tid.x;
	mov.u32 	%r2, %ntid.x;
	mov.u32 	%r8, %ctaid.x;
	mad.lo.s32 	%r21, %r2, %r8, %r1;
	setp.ge.s32 	%p1, %r21, %r7;
	@%p1 bra 	$L__BB0_6;
	mov.u32 	%r9, %nctaid.x;
	mul.lo.s32 	%r4, %r2, %r9;
	cvta.to.global.u64 	%rd1, %rd4;
	cvta.to.global.u64 	%rd2, %rd5;
	cvta.to.global.u64 	%rd3, %rd6;
	mov.f32 	%f17, 0f00000000;
$L__BB0_2:
	setp.gt.u32 	%p2, %r1, 31;
	mul.wide.s32 	%rd7, %r21, 4;
	add.s64 	%rd8, %rd1, %rd7;
	ld.global.f32 	%f5, [%rd8];
	add.s64 	%rd9, %rd2, %rd7;
	ld.global.f32 	%f6, [%rd9];
	fma.rn.f32 	%f17, %f5, %f6, %f17;
	@%p2 bra 	$L__BB0_5;
	setp.ne.s32 	%p3, %r1, 0;
	// begin inline asm
	activemask.b32 %r10;
	// end inline asm
	mov.b32 	%r11, %f17;
	shfl.sync.down.b32	%r12|%p4, %r11, 16, 31, %r10;
	mov.b32 	%f7, %r12;
	add.f32 	%f8, %f17, %f7;
	mov.b32 	%r13, %f8;
	shfl.sync.down.b32	%r14|%p5, %r13, 8, 31, %r10;
	mov.b32 	%f9, %r14;
	add.f32 	%f10, %f8, %f9;
	mov.b32 	%r15, %f10;
	shfl.sync.down.b32	%r16|%p6, %r15, 4, 31, %r10;
	mov.b32 	%f11, %r16;
	add.f32 	%f12, %f10, %f11;
	mov.b32 	%r17, %f12;
	shfl.sync.down.b32	%r18|%p7, %r17, 2, 31, %r10;
	mov.b32 	%f13, %r18;
	add.f32 	%f14, %f12, %f13;
	mov.b32 	%r19, %f14;
	shfl.sync.down.b32	%r20|%p8, %r19, 1, 31, %r10;
	mov.b32 	%f15, %r20;
	add.f32 	%f3, %f14, %f15;
	@%p3 bra 	$L__BB0_5;
	atom.global.add.f32 	%f16, [%rd3], %f3;
$L__BB0_5:
	add.s32 	%r21, %r21, %r4;
	setp.lt.s32 	%p9, %r21, %r7;
	@%p9 bra 	$L__BB0_2;
$L__BB0_6:
	ret;

}


// ===== COMPILED SASS (sm_100) =====

	.target	sm_100

	.elftype	@"ET_EXEC"


//--------------------- .note.nv.tkinfo           --------------------------
	.section	.note.nv.tkinfo,"",@"SHT_NOTE"
	.sectionflags	@"SHF_NOTE_NV_TKINFO"
	.tkinfo
        /*0018*/ 	.word	0x00000002
        /*0030*/ 	.string	""
        /*0030*/ 	.string	"ptxas"
        /*0030*/ 	.string	"Cuda compilation tools, release 13.0, V13.0.88"
        /*0030*/ 	.string	"Build cuda_13.0.r13.0/compiler.36424714_0"
        /*0030*/ 	.string	"-arch sm_100 -m 64 "



//--------------------- .note.nv.cuinfo           --------------------------
	.section	.note.nv.cuinfo,"",@"SHT_NOTE"
	.sectionflags	@"SHF_NOTE_NV_CUINFO"
        /*0018*/ 	.short	0x0002
        /*001a*/ 	.short	0x0064
        /*001c*/ 	.short	0x0082
	.zero		2


//--------------------- .nv.info                  --------------------------
	.section	.nv.info,"",@"SHT_CUDA_INFO"
	.align	4


	//----- nvinfo : EIATTR_REGCOUNT
	.align		4
        /*0000*/ 	.byte	0x04, 0x2f
        /*0002*/ 	.short	(.L_1 - .L_0)
	.align		4
.L_0:
        /*0004*/ 	.word	index@(_Z11dot_productPKfS0_Pfi)
        /*0008*/ 	.word	0x00000013


	//----- nvinfo : EIATTR_FRAME_SIZE
	.align		4
.L_1:
        /*000c*/ 	.byte	0x04, 0x11
        /*000e*/ 	.short	(.L_3 - .L_2)
	.align		4
.L_2:
        /*0010*/ 	.word	index@(_Z11dot_productPKfS0_Pfi)
        /*0014*/ 	.word	0x00000000


	//----- nvinfo : EIATTR_MIN_STACK_SIZE
	.align		4
.L_3:
        /*0018*/ 	.byte	0x04, 0x12
        /*001a*/ 	.short	(.L_5 - .L_4)
	.align		4
.L_4:
        /*001c*/ 	.word	index@(_Z11dot_productPKfS0_Pfi)
        /*0020*/ 	.word	0x00000000
.L_5:


//--------------------- .nv.compat                --------------------------
	.section	.nv.compat,"",@"SHT_CUDA_COMPAT_INFO"
	.align	4
        /*0000*/ 	.byte	0x02, 0x09, 0x00, 0x00, 0x02, 0x02, 0x01, 0x00, 0x02, 0x05, 0x05, 0x00, 0x03, 0x07, 0x01, 0x01
        /*0010*/ 	.byte	0x02, 0x03, 0x00, 0x00, 0x02, 0x06, 0x01, 0x00, 0x04, 0x0b, 0x08, 0x00, 0x09, 0x00, 0x00, 0x00
        /*0020*/ 	.byte	0x00, 0x00, 0x00, 0x00


//--------------------- .nv.info._Z11dot_productPKfS0_Pfi --------------------------
	.section	.nv.info._Z11dot_productPKfS0_Pfi,"",@"SHT_CUDA_INFO"
	.sectionflags	@""
	.align	4


	//----- nvinfo : EIATTR_CUDA_API_VERSION
	.align		4
        /*0000*/ 	.byte	0x04, 0x37
        /*0002*/ 	.short	(.L_7 - .L_6)
.L_6:
        /*0004*/ 	.word	0x00000082


	//----- nvinfo : EIATTR_KPARAM_INFO
	.align		4
.L_7:
        /*0008*/ 	.byte	0x04, 0x17
        /*000a*/ 	.short	(.L_9 - .L_8)
.L_8:
        /*000c*/ 	.word	0x00000000
        /*0010*/ 	.short	0x0003
        /*0012*/ 	.short	0x0018
        /*0014*/ 	.byte	0x00, 0xf0, 0x11, 0x00


	//----- nvinfo : EIATTR_KPARAM_INFO
	.align		4
.L_9:
        /*0018*/ 	.byte	0x04, 0x17
        /*001a*/ 	.short	(.L_11 - .L_10)
.L_10:
        /*001c*/ 	.word	0x00000000
        /*0020*/ 	.short	0x0002
        /*0022*/ 	.short	0x0010
        /*0024*/ 	.byte	0x00, 0xf5, 0x21, 0x00


	//----- nvinfo : EIATTR_KPARAM_INFO
	.align		4
.L_11:
        /*0028*/ 	.byte	0x04, 0x17
        /*002a*/ 	.short	(.L_13 - .L_12)
.L_12:
        /*002c*/ 	.word	0x00000000
        /*0030*/ 	.short	0x0001
        /*0032*/ 	.short	0x0008
        /*0034*/ 	.byte	0x00, 0xf5, 0x21, 0x00


	//----- nvinfo : EIATTR_KPARAM_INFO
	.align		4
.L_13:
        /*0038*/ 	.byte	0x04, 0x17
        /*003a*/ 	.short	(.L_15 - .L_14)
.L_14:
        /*003c*/ 	.word	0x00000000
        /*0040*/ 	.short	0x0000
        /*0042*/ 	.short	0x0000
        /*0044*/ 	.byte	0x00, 0xf5, 0x21, 0x00


	//----- nvinfo : EIATTR_SPARSE_MMA_MASK
	.align		4
.L_15:
        /*0048*/ 	.byte	0x03, 0x50
        /*004a*/ 	.short	0x0000


	//----- nvinfo : EIATTR_MAXREG_COUNT
	.align		4
        /*004c*/ 	.byte	0x03, 0x1b
        /*004e*/ 	.short	0x00ff


	//----- nvinfo : EIATTR_MERCURY_ISA_VERSION
	.align		4
        /*0050*/ 	.byte	0x03, 0x5f
        /*0052*/ 	.short	0x0101


	//----- nvinfo : EIATTR_COOP_GROUP_MASK_REGIDS
	.align		4
        /*0054*/ 	.byte	0x04, 0x29
        /*0056*/ 	.short	(.L_17 - .L_16)


	//   ....[0]....
.L_16:
        /*0058*/ 	.word	0x05000009


	//   ....[1]....
        /*005c*/ 	.word	0x05000009


	//   ....[2]....
        /*0060*/ 	.word	0x05000009


	//   ....[3]....
        /*0064*/ 	.word	0x05000009


	//   ....[4]....
        /*0068*/ 	.word	0x05000009


	//   ....[5]....
        /*006c*/ 	.word	0x05000009


	//   ....[6]....
        /*0070*/ 	.word	0x05000009


	//   ....[7]....
        /*0074*/ 	.word	0x05000009


	//   ....[8]....
        /*0078*/ 	.word	0x05000009


	//   ....[9]....
        /*007c*/ 	.word	0x05000009


	//----- nvinfo : EIATTR_COOP_GROUP_INSTR_OFFSETS
	.align		4
.L_17:
        /*0080*/ 	.byte	0x04, 0x28
        /*0082*/ 	.short	(.L_19 - .L_18)


	//   ....[0]....
.L_18:
        /*0084*/ 	.word	0x000001d0


	//   ....[1]....
        /*0088*/ 	.word	0x000001f0


	//   ....[2]....
        /*008c*/ 	.word	0x00000210


	//   ....[3]....
        /*0090*/ 	.word	0x00000230


	//   ....[4]....
        /*0094*/ 	.word	0x00000250


	//   ....[5]....
        /*0098*/ 	.word	0x00000320


	//   ....[6]....
        /*009c*/ 	.word	0x00000390


	//   ....[7]....
        /*00a0*/ 	.word	0x000003f0


	//   ....[8]....
        /*00a4*/ 	.word	0x00000450


	//   ....[9]....
        /*00a8*/ 	.word	0x000004b0


	//----- nvinfo : EIATTR_VRC_CTA_INIT_COUNT
	.align		4
.L_19:
        /*00ac*/ 	.byte	0x02, 0x4a
	.zero		1
	.zero		1


	//----- nvinfo : EIATTR_EXIT_INSTR_OFFSETS
	.align		4
        /*00b0*/ 	.byte	0x04, 0x1c
        /*00b2*/ 	.short	(.L_21 - .L_20)


	//   ....[0]....
.L_20:
        /*00b4*/ 	.word	0x00000070


	//   ....[1]....
        /*00b8*/ 	.word	0x000002c0


	//----- nvinfo : EIATTR_CRS_STACK_SIZE
	.align		4
.L_21:
        /*00bc*/ 	.byte	0x04, 0x1e
        /*00be*/ 	.short	(.L_23 - .L_22)
.L_22:
        /*00c0*/ 	.word	0x00000000


	//----- nvinfo : EIATTR_CBANK_PARAM_SIZE
	.align		4
.L_23:
        /*00c4*/ 	.byte	0x03, 0x19
        /*00c6*/ 	.short	0x001c


	//----- nvinfo : EIATTR_PARAM_CBANK
	.align		4
        /*00c8*/ 	.byte	0x04, 0x0a
        /*00ca*/ 	.short	(.L_25 - .L_24)
	.align		4
.L_24:
        /*00cc*/ 	.word	index@(.nv.constant0._Z11dot_productPKfS0_Pfi)
        /*00d0*/ 	.short	0x0380
        /*00d2*/ 	.short	0x001c


	//----- nvinfo : EIATTR_SW_WAR
	.align		4
.L_25:
        /*00d4*/ 	.byte	0x04, 0x36
        /*00d6*/ 	.short	(.L_27 - .L_26)
.L_26:
        /*00d8*/ 	.word	0x00000008
.L_27:


//--------------------- .nv.callgraph             --------------------------
	.section	.nv.callgraph,"",@"SHT_CUDA_CALLGRAPH"
	.align	4
	.sectionentsize	8
	.align		4
        /*0000*/ 	.word	0x00000000
	.align		4
        /*0004*/ 	.word	0xffffffff
	.align		4
        /*0008*/ 	.word	0x00000000
	.align		4
        /*000c*/ 	.word	0xfffffffe
	.align		4
        /*0010*/ 	.word	0x00000000
	.align		4
        /*0014*/ 	.word	0xfffffffd
	.align		4
        /*0018*/ 	.word	0x00000000
	.align		4
        /*001c*/ 	.word	0xfffffffc


//--------------------- .text._Z11dot_productPKfS0_Pfi --------------------------
	.section	.text._Z11dot_productPKfS0_Pfi,"ax",@progbits
	.align	128
        .global         _Z11dot_productPKfS0_Pfi
        .type           _Z11dot_productPKfS0_Pfi,@function
        .size           _Z11dot_productPKfS0_Pfi,(.L_x_12 - _Z11dot_productPKfS0_Pfi)
        .other          _Z11dot_productPKfS0_Pfi,@"STO_CUDA_ENTRY STV_DEFAULT"
_Z11dot_productPKfS0_Pfi:
.text._Z11dot_productPKfS0_Pfi:
[----:B------:R-:W-:Y:S01]  /*0000*/  LDC R1, c[0x0][0x37c] ;  /* 0x0000df00ff017b82 */ /* 0x000fe20000000800 */
[----:B------:R-:W0:Y:S01]  /*0010*/  S2R R0, SR_TID.X ;  /* 0x0000000000007919 */ /* 0x000e220000002100 */
[----:B------:R-:W0:Y:S01]  /*0020*/  LDCU UR4, c[0x0][0x360] ;  /* 0x00006c00ff0477ac */ /* 0x000e220008000800 */
[----:B------:R-:W0:Y:S01]  /*0030*/  S2R R7, SR_CTAID.X ;  /* 0x0000000000077919 */ /* 0x000e220000002500 */
[----:B------:R-:W1:Y:S01]  /*0040*/  LDCU UR5, c[0x0][0x398] ;  /* 0x00007300ff0577ac */ /* 0x000e620008000800 */
[----:B0-----:R-:W-:-:S05]  /*0050*/  IMAD R7, R7, UR4, R0 ;  /* 0x0000000407077c24 */ /* 0x001fca000f8e0200 */
[----:B-1----:R-:W-:-:S13]  /*0060*/  ISETP.GE.AND P0, PT, R7, UR5, PT ;  /* 0x0000000507007c0c */ /* 0x002fda000bf06270 */
[----:B------:R-:W-:Y:S05]  /*0070*/  @P0 EXIT ;  /* 0x000000000000094d */ /* 0x000fea0003800000 */
[----:B------:R-:W0:Y:S01]  /*0080*/  LDC.64 R4, c[0x0][0x380] ;  /* 0x0000e000ff047b82 */ /* 0x000e220000000a00 */
[----:B------:R-:W1:Y:S01]  /*0090*/  LDCU UR5, c[0x0][0x370] ;  /* 0x00006e00ff0577ac */ /* 0x000e620008000800 */
[----:B------:R-:W-:Y:S01]  /*00a0*/  HFMA2 R6, -RZ, RZ, 0, 0 ;  /* 0x00000000ff067431 */ /* 0x000fe200000001ff */
[----:B------:R-:W2:Y:S05]  /*00b0*/  LDCU.64 UR6, c[0x0][0x358] ;  /* 0x00006b00ff0677ac */ /* 0x000eaa0008000a00 */
[----:B------:R-:W3:Y:S01]  /*00c0*/  LDC.64 R2, c[0x0][0x388] ;  /* 0x0000e200ff027b82 */ /* 0x000ee20000000a00 */
[----:B------:R-:W4:Y:S01]  /*00d0*/  LDCU UR8, c[0x0][0x398] ;  /* 0x00007300ff0877ac */ /* 0x000f220008000800 */
[----:B-1----:R-:W-:-:S12]  /*00e0*/  UIMAD UR4, UR4, UR5, URZ ;  /* 0x00000005040472a4 */ /* 0x002fd8000f8e02ff */
.L_x_3:
[----:B01----:R-:W-:-:S04]  /*00f0*/  IMAD.WIDE R8, R7, 0x4, R4 ;  /* 0x0000000407087825 */ /* 0x003fc800078e0204 */
[C---:B---3--:R-:W-:Y:S02]  /*0100*/  IMAD.WIDE R10, R7.reuse, 0x4, R2 ;  /* 0x00000004070a7825 */ /* 0x048fe400078e0202 */
[----:B--2---:R-:W2:Y:S04]  /*0110*/  LDG.E R9, desc[UR6][R8.64] ;  /* 0x0000000608097981 */ /* 0x004ea8000c1e1900 */
[----:B------:R-:W2:Y:S01]  /*0120*/  LDG.E R10, desc[UR6][R10.64] ;  /* 0x000000060a0a7981 */ /* 0x000ea2000c1e1900 */
[----:B------:R-:W-:Y:S01]  /*0130*/  ISETP.GT.U32.AND P1, PT, R0, 0x1f, PT ;  /* 0x0000001f0000780c */ /* 0x000fe20003f24070 */
[----:B------:R-:W-:Y:S01]  /*0140*/  BSSY B0, `(.L_x_0) ;  /* 0x0000016000007945 */ /* 0x000fe20003800000 */
[----:B------:R-:W-:-:S04]  /*0150*/  IADD3 R7, PT, PT, R7, UR4, RZ ;  /* 0x0000000407077c10 */ /* 0x000fc8000fffe0ff */
[----:B----4-:R-:W-:Y:S01]  /*0160*/  ISETP.GE.AND P0, PT, R7, UR8, PT ;  /* 0x0000000807007c0c */ /* 0x010fe2000bf06270 */
[----:B--2---:R-:W-:-:S06]  /*0170*/  FFMA R6, R9, R10, R6 ;  /* 0x0000000a09067223 */ /* 0x004fcc0000000006 */
[----:B------:R-:W-:Y:S06]  /*0180*/  @P1 BRA `(.L_x_1) ;  /* 0x0000000000441947 */ /* 0x000fec0003800000 */
[----:B------:R-:W-:Y:S02]  /*0190*/  VOTE.ANY R9, PT, PT ;  /* 0x0000000000097806 */ /* 0x000fe400038e0100 */
[----:B------:R-:W-:Y:S02]  /*01a0*/  ISETP.NE.AND P1, PT, R0, RZ, PT ;  /* 0x000000ff0000720c */ /* 0x000fe40003f25270 */
[----:B------:R-:W-:-:S13]  /*01b0*/  R2UR UR5, R9 ;  /* 0x00000000090572ca */ /* 0x000fda00000e0000 */
[----:B------:R-:W-:Y:S05]  /*01c0*/  BRA.DIV UR5, `(.L_x_2) ;  /* 0x0000000205407947 */ /* 0x000fea000b800000 */
[----:B------:R-:W0:Y:S02]  /*01d0*/  SHFL.DOWN PT, R11, R6, 0x10, 0x1f ;  /* 0x0a001f00060b7f89 */ /* 0x000e2400000e0000 */
[----:B0-----:R-:W-:-:S05]  /*01e0*/  FADD R8, R6, R11 ;  /* 0x0000000b06087221 */ /* 0x001fca0000000000 */
[----:B------:R-:W0:Y:S02]  /*01f0*/  SHFL.DOWN PT, R11, R8, 0x8, 0x1f ;  /* 0x09001f00080b7f89 */ /* 0x000e2400000e0000 */
[----:B0-----:R-:W-:-:S05]  /*0200*/  FADD R10, R8, R11 ;  /* 0x0000000b080a7221 */ /* 0x001fca0000000000 */
[----:B------:R-:W0:Y:S02]  /*0210*/  SHFL.DOWN PT, R11, R10, 0x4, 0x1f ;  /* 0x08801f000a0b7f89 */ /* 0x000e2400000e0000 */
[----:B0-----:R-:W-:-:S05]  /*0220*/  FADD R12, R10, R11 ;  /* 0x0000000b0a0c7221 */ /* 0x001fca0000000000 */
[----:B------:R-:W0:Y:S02]  /*0230*/  SHFL.DOWN PT, R11, R12, 0x2, 0x1f ;  /* 0x08401f000c0b7f89 */ /* 0x000e2400000e0000 */
[----:B0-----:R-:W-:-:S05]  /*0240*/  FADD R14, R12, R11 ;  /* 0x0000000b0c0e7221 */ /* 0x001fca0000000000 */
[----:B------:R0:W1:Y:S02]  /*0250*/  SHFL.DOWN PT, R11, R14, 0x1, 0x1f ;  /* 0x08201f000e0b7f89 */ /* 0x00006400000e0000 */
.L_x_10:
[----:B-1----:R-:W-:Y:S01]  /*0260*/  FADD R11, R14, R11 ;  /* 0x0000000b0e0b7221 */ /* 0x002fe20000000000 */
[----:B------:R-:W-:Y:S06]  /*0270*/  @P1 BRA `(.L_x_1) ;  /* 0x0000000000081947 */ /* 0x000fec0003800000 */
[----:B------:R-:W1:Y:S02]  /*0280*/  LDC.64 R8, c[0x0][0x390] ;  /* 0x0000e400ff087b82 */ /* 0x000e640000000a00 */
[----:B-1----:R1:W-:Y:S02]  /*0290*/  REDG.E.ADD.F32.FTZ.RN.STRONG.GPU desc[UR6][R8.64], R11 ;  /* 0x0000000b080079a6 */ /* 0x0023e4000c12f306 */
.L_x_1:
[----:B------:R-:W-:Y:S05]  /*02a0*/  BSYNC B0 ;  /* 0x0000000000007941 */ /* 0x000fea0003800000 */
.L_x_0:
[----:B------:R-:W-:Y:S05]  /*02b0*/  @!P0 BRA `(.L_x_3) ;  /* 0xfffffffc008c8947 */ /* 0x000fea000383ffff */
[----:B------:R-:W-:Y:S05]  /*02c0*/  EXIT ;  /* 0x000000000000794d */ /* 0x000fea0003800000 */
.L_x_2:
[----:B------:R-:W-:Y:S01]  /*02d0*/  HFMA2 R16, -RZ, RZ, 0, 1.847743988037109375e-06 ;  /* 0x0000001fff107431 */ /* 0x000fe200000001ff */
[----:B------:R-:W-:Y:S01]  /*02e0*/  BSSY B1, `(.L_x_4) ;  /* 0x0000006000017945 */ /* 0x000fe20003800000 */
[----:B------:R-:W-:Y:S01]  /*02f0*/  MOV R8, R6 ;  /* 0x0000000600087202 */ /* 0x000fe20000000f00 */
[----:B------:R-:W-:-:S07]  /*0300*/  IMAD.MOV.U32 R13, RZ, RZ, 0x10 ;  /* 0x00000010ff0d7424 */ /* 0x000fce00078e00ff */
[----:B------:R-:W-:Y:S05]  /*0310*/  WARPSYNC.COLLECTIVE R9, `(.L_x_5) ;  /* 0x0000000009087348 */ /* 0x000fea0003c00000 */
[----:B------:R0:W1:Y:S02]  /*0320*/  SHFL.DOWN P2, R11, R8, R13, R16 ;  /* 0x0800000d080b7389 */ /* 0x0000640000040010 */
[----:B01----:R-:W-:Y:S05]  /*0330*/  ENDCOLLECTIVE ;  /* 0x000000000000791b */ /* 0x003fea0003800000 */
.L_x_5:
[----:B------:R-:W-:Y:S05]  /*0340*/  BSYNC B1 ;  /* 0x0000000000017941 */ /* 0x000fea0003800000 */
.L_x_4:
[----:B------:R-:W-:Y:S01]  /*0350*/  FADD R8, R6, R11 ;  /* 0x0000000b06087221 */ /* 0x000fe20000000000 */
[----:B------:R-:W-:Y:S01]  /*0360*/  MOV R13, 0x8 ;  /* 0x00000008000d7802 */ /* 0x000fe20000000f00 */
[----:B------:R-:W-:-:S07]  /*0370*/  IMAD.MOV.U32 R16, RZ, RZ, 0x1f ;  /* 0x0000001fff107424 */ /* 0x000fce00078e00ff */
[----:B------:R-:W-:Y:S05]  /*0380*/  WARPSYNC.COLLECTIVE R9, `(.L_x_6) ;  /* 0x0000000009087348 */ /* 0x000fea0003c00000 */
[----:B------:R0:W1:Y:S02]  /*0390*/  SHFL.DOWN P2, R11, R8, R13, R16 ;  /* 0x0800000d080b7389 */ /* 0x0000640000040010 */
[----:B01----:R-:W-:Y:S05]  /*03a0*/  ENDCOLLECTIVE ;  /* 0x000000000000791b */ /* 0x003fea0003800000 */
.L_x_6:
[----:B------:R-:W-:Y:S02]  /*03b0*/  HFMA2 R13, -RZ, RZ, 0, 2.384185791015625e-07 ;  /* 0x00000004ff0d7431 */ /* 0x000fe400000001ff */
[----:B------:R-:W-:-:S05]  /*03c0*/  FADD R10, R8, R11 ;  /* 0x0000000b080a7221 */ /* 0x000fca0000000000 */
[----:B------:R-:W-:-:S07]  /*03d0*/  MOV R8, R10 ;  /* 0x0000000a00087202 */ /* 0x000fce0000000f00 */
[----:B------:R-:W-:Y:S05]  /*03e0*/  WARPSYNC.COLLECTIVE R9, `(.L_x_7) ;  /* 0x0000000009087348 */ /* 0x000fea0003c00000 */
[----:B------:R0:W1:Y:S02]  /*03f0*/  SHFL.DOWN P2, R11, R8, R13, R16 ;  /* 0x0800000d080b7389 */ /* 0x0000640000040010 */
[----:B01----:R-:W-:Y:S05]  /*0400*/  ENDCOLLECTIVE ;  /* 0x000000000000791b */ /* 0x003fea0003800000 */
.L_x_7:
[----:B------:R-:W-:Y:S01]  /*0410*/  MOV R13, 0x2 ;  /* 0x00000002000d7802 */ /* 0x000fe20000000f00 */
[----:B------:R-:W-:-:S04]  /*0420*/  FADD R12, R10, R11 ;  /* 0x0000000b0a0c7221 */ /* 0x000fc80000000000 */
[----:B------:R-:W-:-:S07]  /*0430*/  IMAD.MOV.U32 R8, RZ, RZ, R12 ;  /* 0x000000ffff087224 */ /* 0x000fce00078e000c */
[----:B------:R-:W-:Y:S05]  /*0440*/  WARPSYNC.COLLECTIVE R9, `(.L_x_8) ;  /* 0x0000000009087348 */ /* 0x000fea0003c00000 */
[----:B------:R0:W1:Y:S02]  /*0450*/  SHFL.DOWN P2, R11, R8, R13, R16 ;  /* 0x0800000d080b7389 */ /* 0x0000640000040010 */
[----:B01----:R-:W-:Y:S05]  /*0460*/  ENDCOLLECTIVE ;  /* 0x000000000000791b */ /* 0x003fea0003800000 */
.L_x_8:
[----:B------:R-:W-:Y:S02]  /*0470*/  HFMA2 R13, -RZ, RZ, 0, 5.9604644775390625e-08 ;  /* 0x00000001ff0d7431 */ /* 0x000fe400000001ff */
[----:B------:R-:W-:-:S05]  /*0480*/  FADD R14, R12, R11 ;  /* 0x0000000b0c0e7221 */ /* 0x000fca0000000000 */
[----:B------:R-:W-:-:S07]  /*0490*/  MOV R8, R14 ;  /* 0x0000000e00087202 */ /* 0x000fce0000000f00 */
[----:B------:R-:W-:Y:S05]  /*04a0*/  WARPSYNC.COLLECTIVE R9, `(.L_x_9) ;  /* 0x0000000009087348 */ /* 0x000fea0003c00000 */
[----:B------:R0:W1:Y:S02]  /*04b0*/  SHFL.DOWN P2, R11, R8, R13, R16 ;  /* 0x0800000d080b7389 */ /* 0x0000640000040010 */
[----:B01----:R-:W-:Y:S05]  /*04c0*/  ENDCOLLECTIVE ;  /* 0x000000000000791b */ /* 0x003fea0003800000 */
.L_x_9:
[----:B------:R-:W-:Y:S05]  /*04d0*/  BRA `(.L_x_10) ;  /* 0xfffffffc00607947 */ /* 0x000fea000383ffff */
.L_x_11:
[----:B------:R-:W-:-:S00]  /*04e0*/  BRA `(.L_x_11) ;  /* 0xfffffffc00fc7947 */ /* 0x000fc0000383ffff */
[----:B------:R-:W-:-:S00]  /*04f0*/  NOP ;  /* 0x0000000000007918 */ /* 0x000fc00000000000 */
        /* <DEDUP_REMOVED lines=8> */
.L_x_12:


//--------------------- .nv.shared.reserved.0     --------------------------
	.section	.nv.shared.reserved.0,"aw",@nobits
	.weak		__nv_reservedSMEM_offset_0_alias
	.size		__nv_reservedSMEM_offset_0_alias, 0, 64
	.other		__nv_reservedSMEM_offset_0_alias,@"STO_CUDA_RESERVED_SHARED STV_DEFAULT"
__nv_reservedSMEM_offset_0_alias:
	.zero		0
	.zero		64


//--------------------- .nv.constant0._Z11dot_productPKfS0_Pfi --------------------------
	.section	.nv.constant0._Z11dot_productPKfS0_Pfi,"a",@progbits
	.sectionflags	@""
	.align	4
.nv.constant0._Z11dot_productPKfS0_Pfi:
	.zero		924


//--------------------- SYMBOLS --------------------------

	.type		.nv.reservedSmem.offset0,@object
	.size		.nv.reservedSmem.offset0,0x4
